	.headerflags	@"EF_CUDA_TEXMODE_UNIFIED EF_CUDA_64BIT_ADDRESS EF_CUDA_ACCELERATORS EF_CUDA_SM90 EF_CUDA_VIRTUAL_SM(EF_CUDA_SM90)"
	.elftype	@"ET_EXEC"


//--------------------- .nv.info                  --------------------------
	.section	.nv.info,"",@"SHT_CUDA_INFO"
	.align	4


	//----- nvinfo : EIATTR_REGCOUNT
	.align		4
        /*0000*/ 	.byte	0x04, 0x2f
        /*0002*/ 	.short	(.L_1 - .L_0)
	.align		4
.L_0:
        /*0004*/ 	.word	index@(triton_poi_fused__to_copy_add_arange_clamp_mul_sub_38)
        /*0008*/ 	.word	0x0000000a


	//----- nvinfo : EIATTR_MIN_STACK_SIZE
	.align		4
.L_1:
        /*000c*/ 	.byte	0x04, 0x12
        /*000e*/ 	.short	(.L_3 - .L_2)
	.align		4
.L_2:
        /*0010*/ 	.word	index@(triton_poi_fused__to_copy_add_arange_clamp_mul_sub_38)
        /*0014*/ 	.word	0x00000000


	//----- nvinfo : EIATTR_FRAME_SIZE
	.align		4
.L_3:
        /*0018*/ 	.byte	0x04, 0x11
        /*001a*/ 	.short	(.L_5 - .L_4)
	.align		4
.L_4:
        /*001c*/ 	.word	index@(triton_poi_fused__to_copy_add_arange_clamp_mul_sub_38)
        /*0020*/ 	.word	0x00000000


	//----- nvinfo : EIATTR_MIN_STACK_SIZE
	.align		4
.L_5:
        /*0024*/ 	.byte	0x04, 0x12
        /*0026*/ 	.short	(.L_7 - .L_6)
	.align		4
.L_6:
        /*0028*/ 	.word	index@(triton_poi_fused__to_copy_add_arange_clamp_mul_sub_38)
        /*002c*/ 	.word	0x00000000
.L_7:


//--------------------- .nv.info.triton_poi_fused__to_copy_add_arange_clamp_mul_sub_38 --------------------------
	.section	.nv.info.triton_poi_fused__to_copy_add_arange_clamp_mul_sub_38,"",@"SHT_CUDA_INFO"
	.sectionflags	@""
	.align	4


	//----- nvinfo : EIATTR_CUDA_API_VERSION
	.align		4
        /*0000*/ 	.byte	0x04, 0x37
        /*0002*/ 	.short	(.L_9 - .L_8)
.L_8:
        /*0004*/ 	.word	0x0000007c


	//----- nvinfo : EIATTR_KPARAM_INFO
	.align		4
.L_9:
        /*0008*/ 	.byte	0x04, 0x17
        /*000a*/ 	.short	(.L_11 - .L_10)
.L_10:
        /*000c*/ 	.word	0x00000000
        /*0010*/ 	.short	0x0001
        /*0012*/ 	.short	0x0008
        /*0014*/ 	.byte	0x00, 0xf0, 0x11, 0x00


	//----- nvinfo : EIATTR_KPARAM_INFO
	.align		4
.L_11:
        /*0018*/ 	.byte	0x04, 0x17
        /*001a*/ 	.short	(.L_13 - .L_12)
.L_12:
        /*001c*/ 	.word	0x00000000
        /*0020*/ 	.short	0x0000
        /*0022*/ 	.short	0x0000
        /*0024*/ 	.byte	0x00, 0xf4, 0x21, 0x00


	//----- nvinfo : EIATTR_SPARSE_MMA_MASK
	.align		4
.L_13:
        /*0028*/ 	.byte	0x03, 0x50
        /*002a*/ 	.short	0x0000


	//----- nvinfo : EIATTR_MAXREG_COUNT
	.align		4
        /*002c*/ 	.byte	0x03, 0x1b
        /*002e*/ 	.short	0x00ff


	//----- nvinfo : EIATTR_EXIT_INSTR_OFFSETS
	.align		4
        /*0030*/ 	.byte	0x04, 0x1c
        /*0032*/ 	.short	(.L_15 - .L_14)


	//   ....[0]....
.L_14:
        /*0034*/ 	.word	0x00000110


	//   ....[1]....
        /*0038*/ 	.word	0x00000140


	//----- nvinfo : EIATTR_REQNTID
	.align		4
.L_15:
        /*003c*/ 	.byte	0x04, 0x10
        /*003e*/ 	.short	(.L_17 - .L_16)
.L_16:
        /*0040*/ 	.word	0x00000020
        /*0044*/ 	.word	0x00000001
        /*0048*/ 	.word	0x00000001


	//----- nvinfo : EIATTR_CBANK_PARAM_SIZE
	.align		4
.L_17:
        /*004c*/ 	.byte	0x03, 0x19
        /*004e*/ 	.short	0x000c


	//----- nvinfo : EIATTR_PARAM_CBANK
	.align		4
        /*0050*/ 	.byte	0x04, 0x0a
        /*0052*/ 	.short	(.L_19 - .L_18)
	.align		4
.L_18:
        /*0054*/ 	.word	index@(.nv.constant0.triton_poi_fused__to_copy_add_arange_clamp_mul_sub_38)
        /*0058*/ 	.short	0x0210
        /*005a*/ 	.short	0x000c


	//----- nvinfo : EIATTR_SW_WAR
	.align		4
.L_19:
        /*005c*/ 	.byte	0x04, 0x36
        /*005e*/ 	.short	(.L_21 - .L_20)
.L_20:
        /*0060*/ 	.word	0x00000008
.L_21:


//--------------------- .nv.callgraph             --------------------------
	.section	.nv.callgraph,"",@"SHT_CUDA_CALLGRAPH"
	.align	4
	.sectionentsize	8
	.align		4
        /*0000*/ 	.word	0x00000000
	.align		4
        /*0004*/ 	.word	0xffffffff
	.align		4
        /*0008*/ 	.word	0x00000000
	.align		4
        /*000c*/ 	.word	0xfffffffe
	.align		4
        /*0010*/ 	.word	0x00000000
	.align		4
        /*0014*/ 	.word	0xfffffffd
	.align		4
        /*0018*/ 	.word	0x00000000
	.align		4
        /*001c*/ 	.word	0xfffffffc


//--------------------- .text.triton_poi_fused__to_copy_add_arange_clamp_mul_sub_38 --------------------------
	.section	.text.triton_poi_fused__to_copy_add_arange_clamp_mul_sub_38,"ax",@progbits
	.align	128
        .global         triton_poi_fused__to_copy_add_arange_clamp_mul_sub_38
        .type           triton_poi_fused__to_copy_add_arange_clamp_mul_sub_38,@function
        .size           triton_poi_fused__to_copy_add_arange_clamp_mul_sub_38,(.L_x_1 - triton_poi_fused__to_copy_add_arange_clamp_mul_sub_38)
        .other          triton_poi_fused__to_copy_add_arange_clamp_mul_sub_38,@"STO_CUDA_ENTRY STV_DEFAULT"
triton_poi_fused__to_copy_add_arange_clamp_mul_sub_38:
.text.triton_poi_fused__to_copy_add_arange_clamp_mul_sub_38:
[----:B------:R-:W0:Y:S02]  /*0000*/  LDC R1, c[0x0][0x28] ;  /* 0x00000a00ff017b82 */ /* 0x000e240000000800 */
[----:B------:R-:W1:Y:S01]  /*0010*/  S2R R6, SR_TID.X ;  /* 0x0000000000067919 */ /* 0x000e620000002100 */
[----:B------:R-:W-:Y:S01]  /*0020*/  IMAD.MOV.U32 R3, RZ, RZ, 0x40400000 ;  /* 0x40400000ff037424 */ /* 0x000fe200078e00ff */
[----:B------:R-:W2:Y:S01]  /*0030*/  S2R R5, SR_CTAID.X ;  /* 0x0000000000057919 */ /* 0x000ea20000002500 */
[C---:B-1----:R-:W-:Y:S02]  /*0040*/  LOP3.LUT R0, R6.reuse, 0x1, RZ, 0xc0, !PT ;  /* 0x0000000106007812 */ /* 0x042fe400078ec0ff */
[----:B------:R-:W-:-:S03]  /*0050*/  LOP3.LUT P0, RZ, R6, 0x1e, RZ, 0xc0, !PT ;  /* 0x0000001e06ff7812 */ /* 0x000fc6000780c0ff */
[----:B--2---:R-:W-:-:S05]  /*0060*/  IMAD R5, R5, 0x2, R0 ;  /* 0x0000000205057824 */ /* 0x004fca00078e0200 */
[----:B------:R-:W-:Y:S02]  /*0070*/  I2FP.F32.S32 R0, R5 ;  /* 0x0000000500007245 */ /* 0x000fe40000201400 */
[----:B------:R-:W-:-:S03]  /*0080*/  ISETP.LT.AND P0, PT, R5, 0x2, !P0 ;  /* 0x000000020500780c */ /* 0x000fc60004701270 */
[----:B------:R-:W-:-:S04]  /*0090*/  FADD R0, R0, 0.5 ;  /* 0x3f00000000007421 */ /* 0x000fc80000000000 */
[----:B------:R-:W-:Y:S02]  /*00a0*/  FFMA R0, R0, R3, -0.5 ;  /* 0xbf00000000007423 */ /* 0x000fe40000000003 */
[----:B------:R-:W1:Y:S03]  /*00b0*/  LDC.64 R2, c[0x0][0x210] ;  /* 0x00008400ff027b82 */ /* 0x000e660000000a00 */
[----:B------:R-:W-:-:S04]  /*00c0*/  FMNMX R0, RZ, R0, !PT ;  /* 0x00000000ff007209 */ /* 0x000fc80007800000 */
[----:B------:R-:W2:Y:S02]  /*00d0*/  F2I.TRUNC.NTZ R4, R0 ;  /* 0x0000000000047305 */ /* 0x000ea4000020f100 */
[----:B--2---:R-:W-:Y:S01]  /*00e0*/  I2FP.F32.S32 R7, R4 ;  /* 0x0000000400077245 */ /* 0x004fe20000201400 */
[----:B-1----:R-:W-:-:S04]  /*00f0*/  IMAD.WIDE R2, R5, 0x4, R2 ;  /* 0x0000000405027825 */ /* 0x002fc800078e0202 */
[----:B------:R-:W-:Y:S01]  /*0100*/  FADD.SAT R7, R0, -R7 ;  /* 0x8000000700077221 */ /* 0x000fe20000002000 */
[----:B------:R-:W-:Y:S06]  /*0110*/  @!P0 EXIT ;  /* 0x000000000000894d */ /* 0x000fec0003800000 */
[----:B------:R-:W-:Y:S02]  /*0120*/  ULDC.64 UR4, c[0x0][0x208] ;  /* 0x0000820000047ab9 */ /* 0x000fe40000000a00 */
[----:B------:R-:W-:Y:S01]  /*0130*/  STG.E desc[UR4][R2.64], R7 ;  /* 0x0000000702007986 */ /* 0x000fe2000c101904 */
[----:B------:R-:W-:Y:S05]  /*0140*/  EXIT ;  /* 0x000000000000794d */ /* 0x000fea0003800000 */
.L_x_0:
[----:B------:R-:W-:-:S00]  /*0150*/  BRA `(.L_x_0) ;  /* 0xfffffffc00fc7947 */ /* 0x000fc0000383ffff */
[----:B------:R-:W-:-:S00]  /*0160*/  NOP ;  /* 0x0000000000007918 */ /* 0x000fc00000000000 */
        /* <DEDUP_REMOVED lines=9> */
.L_x_1:


//--------------------- .nv.constant0.triton_poi_fused__to_copy_add_arange_clamp_mul_sub_38 --------------------------
	.section	.nv.constant0.triton_poi_fused__to_copy_add_arange_clamp_mul_sub_38,"a",@progbits
	.sectionflags	@""
	.align	4
.nv.constant0.triton_poi_fused__to_copy_add_arange_clamp_mul_sub_38:
	.zero		540
